//
// Generated by NVIDIA NVVM Compiler
//
// Compiler Build ID: CL-36424714
// Cuda compilation tools, release 13.0, V13.0.88
// Based on NVVM 20.0.0
//

.version 9.0
.target sm_100
.address_size 64

	// .globl	_Z10box_filterPKhPhiiPKfi
.const .align 4 .b8 filtro[36];

.visible .entry _Z10box_filterPKhPhiiPKfi(
	.param .u64 .ptr .align 1 _Z10box_filterPKhPhiiPKfi_param_0,
	.param .u64 .ptr .align 1 _Z10box_filterPKhPhiiPKfi_param_1,
	.param .u32 _Z10box_filterPKhPhiiPKfi_param_2,
	.param .u32 _Z10box_filterPKhPhiiPKfi_param_3,
	.param .u64 .ptr .align 1 _Z10box_filterPKhPhiiPKfi_param_4,
	.param .u32 _Z10box_filterPKhPhiiPKfi_param_5
)
{


	ret;

}
	// .globl	_Z16separateChannelsPK6uchar4iiPhS2_S2_
.visible .entry _Z16separateChannelsPK6uchar4iiPhS2_S2_(
	.param .u64 .ptr .align 1 _Z16separateChannelsPK6uchar4iiPhS2_S2__param_0,
	.param .u32 _Z16separateChannelsPK6uchar4iiPhS2_S2__param_1,
	.param .u32 _Z16separateChannelsPK6uchar4iiPhS2_S2__param_2,
	.param .u64 .ptr .align 1 _Z16separateChannelsPK6uchar4iiPhS2_S2__param_3,
	.param .u64 .ptr .align 1 _Z16separateChannelsPK6uchar4iiPhS2_S2__param_4,
	.param .u64 .ptr .align 1 _Z16separateChannelsPK6uchar4iiPhS2_S2__param_5
)
{
	.reg .pred 	%p<4>;
	.reg .b16 	%rs<4>;
	.reg .b32 	%r<14>;
	.reg .b64 	%rd<15>;

	ld.param.u64 	%rd1, [_Z16separateChannelsPK6uchar4iiPhS2_S2__param_0];
	ld.param.u32 	%r4, [_Z16separateChannelsPK6uchar4iiPhS2_S2__param_1];
	ld.param.u32 	%r3, [_Z16separateChannelsPK6uchar4iiPhS2_S2__param_2];
	ld.param.u64 	%rd2, [_Z16separateChannelsPK6uchar4iiPhS2_S2__param_3];
	ld.param.u64 	%rd3, [_Z16separateChannelsPK6uchar4iiPhS2_S2__param_4];
	ld.param.u64 	%rd4, [_Z16separateChannelsPK6uchar4iiPhS2_S2__param_5];
	mov.u32 	%r6, %ctaid.x;
	mov.u32 	%r7, %ntid.x;
	mov.u32 	%r8, %tid.x;
	mad.lo.s32 	%r1, %r6, %r7, %r8;
	mov.u32 	%r9, %ctaid.y;
	mov.u32 	%r10, %ntid.y;
	mov.u32 	%r11, %tid.y;
	mad.lo.s32 	%r12, %r9, %r10, %r11;
	setp.ge.s32 	%p1, %r1, %r3;
	setp.ge.s32 	%p2, %r12, %r4;
	or.pred  	%p3, %p1, %p2;
	@%p3 bra 	$L__BB1_2;
	cvta.to.global.u64 	%rd5, %rd1;
	cvta.to.global.u64 	%rd6, %rd2;
	cvta.to.global.u64 	%rd7, %rd3;
	cvta.to.global.u64 	%rd8, %rd4;
	mad.lo.s32 	%r13, %r3, %r12, %r1;
	cvt.s64.s32 	%rd9, %r13;
	mul.wide.s32 	%rd10, %r13, 4;
	add.s64 	%rd11, %rd5, %rd10;
	ld.global.u8 	%rs1, [%rd11];
	add.s64 	%rd12, %rd6, %rd9;
	st.global.u8 	[%rd12], %rs1;
	ld.global.u8 	%rs2, [%rd11+1];
	add.s64 	%rd13, %rd7, %rd9;
	st.global.u8 	[%rd13], %rs2;
	ld.global.u8 	%rs3, [%rd11+2];
	add.s64 	%rd14, %rd8, %rd9;
	st.global.u8 	[%rd14], %rs3;
$L__BB1_2:
	ret;

}
	// .globl	_Z17recombineChannelsPKhS0_S0_P6uchar4ii
.visible .entry _Z17recombineChannelsPKhS0_S0_P6uchar4ii(
	.param .u64 .ptr .align 1 _Z17recombineChannelsPKhS0_S0_P6uchar4ii_param_0,
	.param .u64 .ptr .align 1 _Z17recombineChannelsPKhS0_S0_P6uchar4ii_param_1,
	.param .u64 .ptr .align 1 _Z17recombineChannelsPKhS0_S0_P6uchar4ii_param_2,
	.param .u64 .ptr .align 1 _Z17recombineChannelsPKhS0_S0_P6uchar4ii_param_3,
	.param .u32 _Z17recombineChannelsPKhS0_S0_P6uchar4ii_param_4,
	.param .u32 _Z17recombineChannelsPKhS0_S0_P6uchar4ii_param_5
)
{
	.reg .pred 	%p<4>;
	.reg .b32 	%r<20>;
	.reg .b64 	%rd<15>;

	ld.param.u64 	%rd1, [_Z17recombineChannelsPKhS0_S0_P6uchar4ii_param_0];
	ld.param.u64 	%rd2, [_Z17recombineChannelsPKhS0_S0_P6uchar4ii_param_1];
	ld.param.u64 	%rd3, [_Z17recombineChannelsPKhS0_S0_P6uchar4ii_param_2];
	ld.param.u64 	%rd4, [_Z17recombineChannelsPKhS0_S0_P6uchar4ii_param_3];
	ld.param.u32 	%r4, [_Z17recombineChannelsPKhS0_S0_P6uchar4ii_param_4];
	ld.param.u32 	%r3, [_Z17recombineChannelsPKhS0_S0_P6uchar4ii_param_5];
	mov.u32 	%r6, %ctaid.x;
	mov.u32 	%r7, %ntid.x;
	mov.u32 	%r8, %tid.x;
	mad.lo.s32 	%r1, %r6, %r7, %r8;
	mov.u32 	%r9, %ctaid.y;
	mov.u32 	%r10, %ntid.y;
	mov.u32 	%r11, %tid.y;
	mad.lo.s32 	%r12, %r9, %r10, %r11;
	setp.ge.s32 	%p1, %r1, %r3;
	setp.ge.s32 	%p2, %r12, %r4;
	or.pred  	%p3, %p1, %p2;
	@%p3 bra 	$L__BB2_2;
	cvta.to.global.u64 	%rd5, %rd1;
	cvta.to.global.u64 	%rd6, %rd2;
	cvta.to.global.u64 	%rd7, %rd3;
	cvta.to.global.u64 	%rd8, %rd4;
	mad.lo.s32 	%r13, %r3, %r12, %r1;
	cvt.s64.s32 	%rd9, %r13;
	add.s64 	%rd10, %rd5, %rd9;
	add.s64 	%rd11, %rd6, %rd9;
	add.s64 	%rd12, %rd7, %rd9;
	mul.wide.s32 	%rd13, %r13, 4;
	add.s64 	%rd14, %rd8, %rd13;
	ld.global.u8 	%r14, [%rd11];
	ld.global.u8 	%r15, [%rd10];
	prmt.b32 	%r16, %r15, %r14, 0x3340U;
	ld.global.u8 	%r17, [%rd12];
	prmt.b32 	%r18, %r17, 65535, 0x3340U;
	prmt.b32 	%r19, %r16, %r18, 0x5410U;
	st.global.u32 	[%rd14], %r19;
$L__BB2_2:
	ret;

}


// ===== COMPILED SASS (sm_100) =====

	.target	sm_100

	.elftype	@"ET_EXEC"


//--------------------- .note.nv.tkinfo           --------------------------
	.section	.note.nv.tkinfo,"",@"SHT_NOTE"
	.sectionflags	@"SHF_NOTE_NV_TKINFO"
	.tkinfo
        /*0018*/ 	.word	0x00000002
        /*0030*/ 	.string	""
        /*0030*/ 	.string	"ptxas"
        /*0030*/ 	.string	"Cuda compilation tools, release 13.0, V13.0.88"
        /*0030*/ 	.string	"Build cuda_13.0.r13.0/compiler.36424714_0"
        /*0030*/ 	.string	"-arch sm_100 -m 64 "



//--------------------- .note.nv.cuinfo           --------------------------
	.section	.note.nv.cuinfo,"",@"SHT_NOTE"
	.sectionflags	@"SHF_NOTE_NV_CUINFO"
        /*0018*/ 	.short	0x0002
        /*001a*/ 	.short	0x0064
        /*001c*/ 	.short	0x0082
	.zero		2


//--------------------- .nv.info                  --------------------------
	.section	.nv.info,"",@"SHT_CUDA_INFO"
	.align	4


	//----- nvinfo : EIATTR_REGCOUNT
	.align		4
        /*0000*/ 	.byte	0x04, 0x2f
        /*0002*/ 	.short	(.L_2 - .L_1)
	.align		4
.L_1:
        /*0004*/ 	.word	index@(_Z10box_filterPKhPhiiPKfi)
        /*0008*/ 	.word	0x00000004


	//----- nvinfo : EIATTR_FRAME_SIZE
	.align		4
.L_2:
        /*000c*/ 	.byte	0x04, 0x11
        /*000e*/ 	.short	(.L_4 - .L_3)
	.align		4
.L_3:
        /*0010*/ 	.word	index@(_Z10box_filterPKhPhiiPKfi)
        /*0014*/ 	.word	0x00000000


	//----- nvinfo : EIATTR_REGCOUNT
	.align		4
.L_4:
        /*0018*/ 	.byte	0x04, 0x2f
        /*001a*/ 	.short	(.L_6 - .L_5)
	.align		4
.L_5:
        /*001c*/ 	.word	index@(_Z16separateChannelsPK6uchar4iiPhS2_S2_)
        /*0020*/ 	.word	0x00000012


	//----- nvinfo : EIATTR_FRAME_SIZE
	.align		4
.L_6:
        /*0024*/ 	.byte	0x04, 0x11
        /*0026*/ 	.short	(.L_8 - .L_7)
	.align		4
.L_7:
        /*0028*/ 	.word	index@(_Z16separateChannelsPK6uchar4iiPhS2_S2_)
        /*002c*/ 	.word	0x00000000


	//----- nvinfo : EIATTR_REGCOUNT
	.align		4
.L_8:
        /*0030*/ 	.byte	0x04, 0x2f
        /*0032*/ 	.short	(.L_10 - .L_9)
	.align		4
.L_9:
        /*0034*/ 	.word	index@(_Z17recombineChannelsPKhS0_S0_P6uchar4ii)
        /*0038*/ 	.word	0x00000010


	//----- nvinfo : EIATTR_FRAME_SIZE
	.align		4
.L_10:
        /*003c*/ 	.byte	0x04, 0x11
        /*003e*/ 	.short	(.L_12 - .L_11)
	.align		4
.L_11:
        /*0040*/ 	.word	index@(_Z17recombineChannelsPKhS0_S0_P6uchar4ii)
        /*0044*/ 	.word	0x00000000


	//----- nvinfo : EIATTR_MIN_STACK_SIZE
	.align		4
.L_12:
        /*0048*/ 	.byte	0x04, 0x12
        /*004a*/ 	.short	(.L_14 - .L_13)
	.align		4
.L_13:
        /*004c*/ 	.word	index@(_Z17recombineChannelsPKhS0_S0_P6uchar4ii)
        /*0050*/ 	.word	0x00000000


	//----- nvinfo : EIATTR_MIN_STACK_SIZE
	.align		4
.L_14:
        /*0054*/ 	.byte	0x04, 0x12
        /*0056*/ 	.short	(.L_16 - .L_15)
	.align		4
.L_15:
        /*0058*/ 	.word	index@(_Z16separateChannelsPK6uchar4iiPhS2_S2_)
        /*005c*/ 	.word	0x00000000


	//----- nvinfo : EIATTR_MIN_STACK_SIZE
	.align		4
.L_16:
        /*0060*/ 	.byte	0x04, 0x12
        /*0062*/ 	.short	(.L_18 - .L_17)
	.align		4
.L_17:
        /*0064*/ 	.word	index@(_Z10box_filterPKhPhiiPKfi)
        /*0068*/ 	.word	0x00000000
.L_18:


//--------------------- .nv.compat                --------------------------
	.section	.nv.compat,"",@"SHT_CUDA_COMPAT_INFO"
	.align	4
        /*0000*/ 	.byte	0x02, 0x09, 0x00, 0x00, 0x02, 0x02, 0x01, 0x00, 0x02, 0x05, 0x05, 0x00, 0x03, 0x07, 0x01, 0x01
        /*0010*/ 	.byte	0x02, 0x03, 0x00, 0x00, 0x02, 0x06, 0x01, 0x00, 0x04, 0x0b, 0x08, 0x00, 0x09, 0x00, 0x00, 0x00
        /*0020*/ 	.byte	0x00, 0x00, 0x00, 0x00


//--------------------- .nv.info._Z17recombineChannelsPKhS0_S0_P6uchar4ii --------------------------
	.section	.nv.info._Z17recombineChannelsPKhS0_S0_P6uchar4ii,"",@"SHT_CUDA_INFO"
	.sectionflags	@""
	.align	4


	//----- nvinfo : EIATTR_CUDA_API_VERSION
	.align		4
        /*0000*/ 	.byte	0x04, 0x37
        /*0002*/ 	.short	(.L_20 - .L_19)
.L_19:
        /*0004*/ 	.word	0x00000082


	//----- nvinfo : EIATTR_KPARAM_INFO
	.align		4
.L_20:
        /*0008*/ 	.byte	0x04, 0x17
        /*000a*/ 	.short	(.L_22 - .L_21)
.L_21:
        /*000c*/ 	.word	0x00000000
        /*0010*/ 	.short	0x0005
        /*0012*/ 	.short	0x0024
        /*0014*/ 	.byte	0x00, 0xf0, 0x11, 0x00


	//----- nvinfo : EIATTR_KPARAM_INFO
	.align		4
.L_22:
        /*0018*/ 	.byte	0x04, 0x17
        /*001a*/ 	.short	(.L_24 - .L_23)
.L_23:
        /*001c*/ 	.word	0x00000000
        /*0020*/ 	.short	0x0004
        /*0022*/ 	.short	0x0020
        /*0024*/ 	.byte	0x00, 0xf0, 0x11, 0x00


	//----- nvinfo : EIATTR_KPARAM_INFO
	.align		4
.L_24:
        /*0028*/ 	.byte	0x04, 0x17
        /*002a*/ 	.short	(.L_26 - .L_25)
.L_25:
        /*002c*/ 	.word	0x00000000
        /*0030*/ 	.short	0x0003
        /*0032*/ 	.short	0x0018
        /*0034*/ 	.byte	0x00, 0xf5, 0x21, 0x00


	//----- nvinfo : EIATTR_KPARAM_INFO
	.align		4
.L_26:
        /*0038*/ 	.byte	0x04, 0x17
        /*003a*/ 	.short	(.L_28 - .L_27)
.L_27:
        /*003c*/ 	.word	0x00000000
        /*0040*/ 	.short	0x0002
        /*0042*/ 	.short	0x0010
        /*0044*/ 	.byte	0x00, 0xf5, 0x21, 0x00


	//----- nvinfo : EIATTR_KPARAM_INFO
	.align		4
.L_28:
        /*0048*/ 	.byte	0x04, 0x17
        /*004a*/ 	.short	(.L_30 - .L_29)
.L_29:
        /*004c*/ 	.word	0x00000000
        /*0050*/ 	.short	0x0001
        /*0052*/ 	.short	0x0008
        /*0054*/ 	.byte	0x00, 0xf5, 0x21, 0x00


	//----- nvinfo : EIATTR_KPARAM_INFO
	.align		4
.L_30:
        /*0058*/ 	.byte	0x04, 0x17
        /*005a*/ 	.short	(.L_32 - .L_31)
.L_31:
        /*005c*/ 	.word	0x00000000
        /*0060*/ 	.short	0x0000
        /*0062*/ 	.short	0x0000
        /*0064*/ 	.byte	0x00, 0xf5, 0x21, 0x00


	//----- nvinfo : EIATTR_SPARSE_MMA_MASK
	.align		4
.L_32:
        /*0068*/ 	.byte	0x03, 0x50
        /*006a*/ 	.short	0x0000


	//----- nvinfo : EIATTR_MAXREG_COUNT
	.align		4
        /*006c*/ 	.byte	0x03, 0x1b
        /*006e*/ 	.short	0x00ff


	//----- nvinfo : EIATTR_MERCURY_ISA_VERSION
	.align		4
        /*0070*/ 	.byte	0x03, 0x5f
        /*0072*/ 	.short	0x0101


	//----- nvinfo : EIATTR_VRC_CTA_INIT_COUNT
	.align		4
        /*0074*/ 	.byte	0x02, 0x4a
	.zero		1
	.zero		1


	//----- nvinfo : EIATTR_EXIT_INSTR_OFFSETS
	.align		4
        /*0078*/ 	.byte	0x04, 0x1c
        /*007a*/ 	.short	(.L_34 - .L_33)


	//   ....[0]....
.L_33:
        /*007c*/ 	.word	0x000000c0


	//   ....[1]....
        /*0080*/ 	.word	0x00000230


	//----- nvinfo : EIATTR_CBANK_PARAM_SIZE
	.align		4
.L_34:
        /*0084*/ 	.byte	0x03, 0x19
        /*0086*/ 	.short	0x0028


	//----- nvinfo : EIATTR_PARAM_CBANK
	.align		4
        /*0088*/ 	.byte	0x04, 0x0a
        /*008a*/ 	.short	(.L_36 - .L_35)
	.align		4
.L_35:
        /*008c*/ 	.word	index@(.nv.constant0._Z17recombineChannelsPKhS0_S0_P6uchar4ii)
        /*0090*/ 	.short	0x0380
        /*0092*/ 	.short	0x0028


	//----- nvinfo : EIATTR_SW_WAR
	.align		4
.L_36:
        /*0094*/ 	.byte	0x04, 0x36
        /*0096*/ 	.short	(.L_38 - .L_37)
.L_37:
        /*0098*/ 	.word	0x00000008
.L_38:


//--------------------- .nv.info._Z16separateChannelsPK6uchar4iiPhS2_S2_ --------------------------
	.section	.nv.info._Z16separateChannelsPK6uchar4iiPhS2_S2_,"",@"SHT_CUDA_INFO"
	.sectionflags	@""
	.align	4


	//----- nvinfo : EIATTR_CUDA_API_VERSION
	.align		4
        /*0000*/ 	.byte	0x04, 0x37
        /*0002*/ 	.short	(.L_40 - .L_39)
.L_39:
        /*0004*/ 	.word	0x00000082


	//----- nvinfo : EIATTR_KPARAM_INFO
	.align		4
.L_40:
        /*0008*/ 	.byte	0x04, 0x17
        /*000a*/ 	.short	(.L_42 - .L_41)
.L_41:
        /*000c*/ 	.word	0x00000000
        /*0010*/ 	.short	0x0005
        /*0012*/ 	.short	0x0020
        /*0014*/ 	.byte	0x00, 0xf5, 0x21, 0x00


	//----- nvinfo : EIATTR_KPARAM_INFO
	.align		4
.L_42:
        /*0018*/ 	.byte	0x04, 0x17
        /*001a*/ 	.short	(.L_44 - .L_43)
.L_43:
        /*001c*/ 	.word	0x00000000
        /*0020*/ 	.short	0x0004
        /*0022*/ 	.short	0x0018
        /*0024*/ 	.byte	0x00, 0xf5, 0x21, 0x00


	//----- nvinfo : EIATTR_KPARAM_INFO
	.align		4
.L_44:
        /*0028*/ 	.byte	0x04, 0x17
        /*002a*/ 	.short	(.L_46 - .L_45)
.L_45:
        /*002c*/ 	.word	0x00000000
        /*0030*/ 	.short	0x0003
        /*0032*/ 	.short	0x0010
        /*0034*/ 	.byte	0x00, 0xf5, 0x21, 0x00


	//----- nvinfo : EIATTR_KPARAM_INFO
	.align		4
.L_46:
        /*0038*/ 	.byte	0x04, 0x17
        /*003a*/ 	.short	(.L_48 - .L_47)
.L_47:
        /*003c*/ 	.word	0x00000000
        /*0040*/ 	.short	0x0002
        /*0042*/ 	.short	0x000c
        /*0044*/ 	.byte	0x00, 0xf0, 0x11, 0x00


	//----- nvinfo : EIATTR_KPARAM_INFO
	.align		4
.L_48:
        /*0048*/ 	.byte	0x04, 0x17
        /*004a*/ 	.short	(.L_50 - .L_49)
.L_49:
        /*004c*/ 	.word	0x00000000
        /*0050*/ 	.short	0x0001
        /*0052*/ 	.short	0x0008
        /*0054*/ 	.byte	0x00, 0xf0, 0x11, 0x00


	//----- nvinfo : EIATTR_KPARAM_INFO
	.align		4
.L_50:
        /*0058*/ 	.byte	0x04, 0x17
        /*005a*/ 	.short	(.L_52 - .L_51)
.L_51:
        /*005c*/ 	.word	0x00000000
        /*0060*/ 	.short	0x0000
        /*0062*/ 	.short	0x0000
        /*0064*/ 	.byte	0x00, 0xf5, 0x21, 0x00


	//----- nvinfo : EIATTR_SPARSE_MMA_MASK
	.align		4
.L_52:
        /*0068*/ 	.byte	0x03, 0x50
        /*006a*/ 	.short	0x0000


	//----- nvinfo : EIATTR_MAXREG_COUNT
	.align		4
        /*006c*/ 	.byte	0x03, 0x1b
        /*006e*/ 	.short	0x00ff


	//----- nvinfo : EIATTR_MERCURY_ISA_VERSION
	.align		4
        /*0070*/ 	.byte	0x03, 0x5f
        /*0072*/ 	.short	0x0101


	//----- nvinfo : EIATTR_VRC_CTA_INIT_COUNT
	.align		4
        /*0074*/ 	.byte	0x02, 0x4a
	.zero		1
	.zero		1


	//----- nvinfo : EIATTR_EXIT_INSTR_OFFSETS
	.align		4
        /*0078*/ 	.byte	0x04, 0x1c
        /*007a*/ 	.short	(.L_54 - .L_53)


	//   ....[0]....
.L_53:
        /*007c*/ 	.word	0x000000c0


	//   ....[1]....
        /*0080*/ 	.word	0x00000200


	//----- nvinfo : EIATTR_CBANK_PARAM_SIZE
	.align		4
.L_54:
        /*0084*/ 	.byte	0x03, 0x19
        /*0086*/ 	.short	0x0028


	//----- nvinfo : EIATTR_PARAM_CBANK
	.align		4
        /*0088*/ 	.byte	0x04, 0x0a
        /*008a*/ 	.short	(.L_56 - .L_55)
	.align		4
.L_55:
        /*008c*/ 	.word	index@(.nv.constant0._Z16separateChannelsPK6uchar4iiPhS2_S2_)
        /*0090*/ 	.short	0x0380
        /*0092*/ 	.short	0x0028


	//----- nvinfo : EIATTR_SW_WAR
	.align		4
.L_56:
        /*0094*/ 	.byte	0x04, 0x36
        /*0096*/ 	.short	(.L_58 - .L_57)
.L_57:
        /*0098*/ 	.word	0x00000008
.L_58:


//--------------------- .nv.info._Z10box_filterPKhPhiiPKfi --------------------------
	.section	.nv.info._Z10box_filterPKhPhiiPKfi,"",@"SHT_CUDA_INFO"
	.sectionflags	@""
	.align	4


	//----- nvinfo : EIATTR_CUDA_API_VERSION
	.align		4
        /*0000*/ 	.byte	0x04, 0x37
        /*0002*/ 	.short	(.L_60 - .L_59)
.L_59:
        /*0004*/ 	.word	0x00000082


	//----- nvinfo : EIATTR_KPARAM_INFO
	.align		4
.L_60:
        /*0008*/ 	.byte	0x04, 0x17
        /*000a*/ 	.short	(.L_62 - .L_61)
.L_61:
        /*000c*/ 	.word	0x00000000
        /*0010*/ 	.short	0x0005
        /*0012*/ 	.short	0x0020
        /*0014*/ 	.byte	0x00, 0xf0, 0x11, 0x00


	//----- nvinfo : EIATTR_KPARAM_INFO
	.align		4
.L_62:
        /*0018*/ 	.byte	0x04, 0x17
        /*001a*/ 	.short	(.L_64 - .L_63)
.L_63:
        /*001c*/ 	.word	0x00000000
        /*0020*/ 	.short	0x0004
        /*0022*/ 	.short	0x0018
        /*0024*/ 	.byte	0x00, 0xf5, 0x21, 0x00


	//----- nvinfo : EIATTR_KPARAM_INFO
	.align		4
.L_64:
        /*0028*/ 	.byte	0x04, 0x17
        /*002a*/ 	.short	(.L_66 - .L_65)
.L_65:
        /*002c*/ 	.word	0x00000000
        /*0030*/ 	.short	0x0003
        /*0032*/ 	.short	0x0014
        /*0034*/ 	.byte	0x00, 0xf0, 0x11, 0x00


	//----- nvinfo : EIATTR_KPARAM_INFO
	.align		4
.L_66:
        /*0038*/ 	.byte	0x04, 0x17
        /*003a*/ 	.short	(.L_68 - .L_67)
.L_67:
        /*003c*/ 	.word	0x00000000
        /*0040*/ 	.short	0x0002
        /*0042*/ 	.short	0x0010
        /*0044*/ 	.byte	0x00, 0xf0, 0x11, 0x00


	//----- nvinfo : EIATTR_KPARAM_INFO
	.align		4
.L_68:
        /*0048*/ 	.byte	0x04, 0x17
        /*004a*/ 	.short	(.L_70 - .L_69)
.L_69:
        /*004c*/ 	.word	0x00000000
        /*0050*/ 	.short	0x0001
        /*0052*/ 	.short	0x0008
        /*0054*/ 	.byte	0x00, 0xf5, 0x21, 0x00


	//----- nvinfo : EIATTR_KPARAM_INFO
	.align		4
.L_70:
        /*0058*/ 	.byte	0x04, 0x17
        /*005a*/ 	.short	(.L_72 - .L_71)
.L_71:
        /*005c*/ 	.word	0x00000000
        /*0060*/ 	.short	0x0000
        /*0062*/ 	.short	0x0000
        /*0064*/ 	.byte	0x00, 0xf5, 0x21, 0x00


	//----- nvinfo : EIATTR_SPARSE_MMA_MASK
	.align		4
.L_72:
        /*0068*/ 	.byte	0x03, 0x50
        /*006a*/ 	.short	0x0000


	//----- nvinfo : EIATTR_MAXREG_COUNT
	.align		4
        /*006c*/ 	.byte	0x03, 0x1b
        /*006e*/ 	.short	0x00ff


	//----- nvinfo : EIATTR_MERCURY_ISA_VERSION
	.align		4
        /*0070*/ 	.byte	0x03, 0x5f
        /*0072*/ 	.short	0x0101


	//----- nvinfo : EIATTR_VRC_CTA_INIT_COUNT
	.align		4
        /*0074*/ 	.byte	0x02, 0x4a
	.zero		1
	.zero		1


	//----- nvinfo : EIATTR_EXIT_INSTR_OFFSETS
	.align		4
        /*0078*/ 	.byte	0x04, 0x1c
        /*007a*/ 	.short	(.L_74 - .L_73)


	//   ....[0]....
.L_73:
        /*007c*/ 	.word	0x00000010


	//----- nvinfo : EIATTR_CBANK_PARAM_SIZE
	.align		4
.L_74:
        /*0080*/ 	.byte	0x03, 0x19
        /*0082*/ 	.short	0x0024


	//----- nvinfo : EIATTR_PARAM_CBANK
	.align		4
        /*0084*/ 	.byte	0x04, 0x0a
        /*0086*/ 	.short	(.L_76 - .L_75)
	.align		4
.L_75:
        /*0088*/ 	.word	index@(.nv.constant0._Z10box_filterPKhPhiiPKfi)
        /*008c*/ 	.short	0x0380
        /*008e*/ 	.short	0x0024


	//----- nvinfo : EIATTR_SW_WAR
	.align		4
.L_76:
        /*0090*/ 	.byte	0x04, 0x36
        /*0092*/ 	.short	(.L_78 - .L_77)
.L_77:
        /*0094*/ 	.word	0x00000008
.L_78:


//--------------------- .nv.callgraph             --------------------------
	.section	.nv.callgraph,"",@"SHT_CUDA_CALLGRAPH"
	.align	4
	.sectionentsize	8
	.align		4
        /*0000*/ 	.word	0x00000000
	.align		4
        /*0004*/ 	.word	0xffffffff
	.align		4
        /*0008*/ 	.word	0x00000000
	.align		4
        /*000c*/ 	.word	0xfffffffe
	.align		4
        /*0010*/ 	.word	0x00000000
	.align		4
        /*0014*/ 	.word	0xfffffffd
	.align		4
        /*0018*/ 	.word	0x00000000
	.align		4
        /*001c*/ 	.word	0xfffffffc


//--------------------- .nv.constant3             --------------------------
	.section	.nv.constant3,"a",@progbits
	.align	4
.nv.constant3:
	.type		filtro,@object
	.size		filtro,(.L_0 - filtro)
filtro:
	.zero		36
.L_0:


//--------------------- .text._Z17recombineChannelsPKhS0_S0_P6uchar4ii --------------------------
	.section	.text._Z17recombineChannelsPKhS0_S0_P6uchar4ii,"ax",@progbits
	.align	128
        .global         _Z17recombineChannelsPKhS0_S0_P6uchar4ii
        .type           _Z17recombineChannelsPKhS0_S0_P6uchar4ii,@function
        .size           _Z17recombineChannelsPKhS0_S0_P6uchar4ii,(.L_x_3 - _Z17recombineChannelsPKhS0_S0_P6uchar4ii)
        .other          _Z17recombineChannelsPKhS0_S0_P6uchar4ii,@"STO_CUDA_ENTRY STV_DEFAULT"
_Z17recombineChannelsPKhS0_S0_P6uchar4ii:
.text._Z17recombineChannelsPKhS0_S0_P6uchar4ii:
[----:B------:R-:W-:Y:S01]  /*0000*/  LDC R1, c[0x0][0x37c] ;  /* 0x0000df00ff017b82 */ /* 0x000fe20000000800 */
[----:B------:R-:W0:Y:S07]  /*0010*/  S2R R2, SR_TID.Y ;  /* 0x0000000000027919 */ /* 0x000e2e0000002200 */
[----:B------:R-:W1:Y:S01]  /*0020*/  LDC R0, c[0x0][0x360] ;  /* 0x0000d800ff007b82 */ /* 0x000e620000000800 */
[----:B------:R-:W2:Y:S01]  /*0030*/  LDCU.64 UR6, c[0x0][0x3a0] ;  /* 0x00007400ff0677ac */ /* 0x000ea20008000a00 */
[----:B------:R-:W1:Y:S06]  /*0040*/  S2R R5, SR_TID.X ;  /* 0x0000000000057919 */ /* 0x000e6c0000002100 */
[----:B------:R-:W0:Y:S08]  /*0050*/  S2UR UR5, SR_CTAID.Y ;  /* 0x00000000000579c3 */ /* 0x000e300000002600 */
[----:B------:R-:W0:Y:S08]  /*0060*/  LDC R3, c[0x0][0x364] ;  /* 0x0000d900ff037b82 */ /* 0x000e300000000800 */
[----:B------:R-:W1:Y:S01]  /*0070*/  S2UR UR4, SR_CTAID.X ;  /* 0x00000000000479c3 */ /* 0x000e620000002500 */
[----:B0-----:R-:W-:-:S05]  /*0080*/  IMAD R3, R3, UR5, R2 ;  /* 0x0000000503037c24 */ /* 0x001fca000f8e0202 */
[----:B--2---:R-:W-:Y:S01]  /*0090*/  ISETP.GE.AND P0, PT, R3, UR6, PT ;  /* 0x0000000603007c0c */ /* 0x004fe2000bf06270 */
[----:B-1----:R-:W-:-:S05]  /*00a0*/  IMAD R0, R0, UR4, R5 ;  /* 0x0000000400007c24 */ /* 0x002fca000f8e0205 */
[----:B------:R-:W-:-:S13]  /*00b0*/  ISETP.GE.OR P0, PT, R0, UR7, P0 ;  /* 0x0000000700007c0c */ /* 0x000fda0008706670 */
[----:B------:R-:W-:Y:S05]  /*00c0*/  @P0 EXIT ;  /* 0x000000000000094d */ /* 0x000fea0003800000 */
[----:B------:R-:W0:Y:S01]  /*00d0*/  LDCU.128 UR8, c[0x0][0x380] ;  /* 0x00007000ff0877ac */ /* 0x000e220008000c00 */
[----:B------:R-:W-:Y:S02]  /*00e0*/  IMAD R11, R3, UR7, R0 ;  /* 0x00000007030b7c24 */ /* 0x000fe4000f8e0200 */
[----:B------:R-:W1:Y:S01]  /*00f0*/  LDC.64 R2, c[0x0][0x398] ;  /* 0x0000e600ff027b82 */ /* 0x000e620000000a00 */
[----:B------:R-:W2:Y:S02]  /*0100*/  LDCU.64 UR12, c[0x0][0x390] ;  /* 0x00007200ff0c77ac */ /* 0x000ea40008000a00 */
[----:B------:R-:W-:Y:S01]  /*0110*/  SHF.R.S32.HI R0, RZ, 0x1f, R11 ;  /* 0x0000001fff007819 */ /* 0x000fe2000001140b */
[----:B------:R-:W3:Y:S01]  /*0120*/  LDCU.64 UR4, c[0x0][0x358] ;  /* 0x00006b00ff0477ac */ /* 0x000ee20008000a00 */
[C---:B0-----:R-:W-:Y:S02]  /*0130*/  IADD3 R6, P0, PT, R11.reuse, UR8, RZ ;  /* 0x000000080b067c10 */ /* 0x041fe4000ff1e0ff */
[----:B------:R-:W-:-:S02]  /*0140*/  IADD3 R4, P1, PT, R11, UR10, RZ ;  /* 0x0000000a0b047c10 */ /* 0x000fc4000ff3e0ff */
[C---:B--2---:R-:W-:Y:S02]  /*0150*/  IADD3 R8, P2, PT, R11.reuse, UR12, RZ ;  /* 0x0000000c0b087c10 */ /* 0x044fe4000ff5e0ff */
[C---:B------:R-:W-:Y:S02]  /*0160*/  IADD3.X R7, PT, PT, R0.reuse, UR9, RZ, P0, !PT ;  /* 0x0000000900077c10 */ /* 0x040fe400087fe4ff */
[C---:B------:R-:W-:Y:S02]  /*0170*/  IADD3.X R5, PT, PT, R0.reuse, UR11, RZ, P1, !PT ;  /* 0x0000000b00057c10 */ /* 0x040fe40008ffe4ff */
[----:B------:R-:W-:Y:S02]  /*0180*/  IADD3.X R9, PT, PT, R0, UR13, RZ, P2, !PT ;  /* 0x0000000d00097c10 */ /* 0x000fe400097fe4ff */
[----:B---3--:R-:W2:Y:S04]  /*0190*/  LDG.E.U8 R7, desc[UR4][R6.64] ;  /* 0x0000000406077981 */ /* 0x008ea8000c1e1100 */
[----:B------:R-:W2:Y:S04]  /*01a0*/  LDG.E.U8 R4, desc[UR4][R4.64] ;  /* 0x0000000404047981 */ /* 0x000ea8000c1e1100 */
[----:B------:R-:W3:Y:S01]  /*01b0*/  LDG.E.U8 R8, desc[UR4][R8.64] ;  /* 0x0000000408087981 */ /* 0x000ee2000c1e1100 */
[----:B------:R-:W-:Y:S01]  /*01c0*/  UMOV UR6, 0x3340 ;  /* 0x0000334000067882 */ /* 0x000fe20000000000 */
[----:B-1----:R-:W-:-:S04]  /*01d0*/  IMAD.WIDE R2, R11, 0x4, R2 ;  /* 0x000000040b027825 */ /* 0x002fc800078e0202 */
[----:B------:R-:W-:Y:S01]  /*01e0*/  IMAD.U32 R13, RZ, RZ, UR6 ;  /* 0x00000006ff0d7e24 */ /* 0x000fe2000f8e00ff */
[----:B--2---:R-:W-:-:S04]  /*01f0*/  PRMT R0, R7, 0x3340, R4 ;  /* 0x0000334007007816 */ /* 0x004fc80000000004 */
[----:B---3--:R-:W-:-:S04]  /*0200*/  PRMT R13, R8, R13, 0xffff ;  /* 0x0000ffff080d7416 */ /* 0x008fc8000000000d */
[----:B------:R-:W-:-:S05]  /*0210*/  PRMT R13, R0, 0x5410, R13 ;  /* 0x00005410000d7816 */ /* 0x000fca000000000d */
[----:B------:R-:W-:Y:S01]  /*0220*/  STG.E desc[UR4][R2.64], R13 ;  /* 0x0000000d02007986 */ /* 0x000fe2000c101904 */
[----:B------:R-:W-:Y:S05]  /*0230*/  EXIT ;  /* 0x000000000000794d */ /* 0x000fea0003800000 */
.L_x_0:
[----:B------:R-:W-:-:S00]  /*0240*/  BRA `(.L_x_0) ;  /* 0xfffffffc00fc7947 */ /* 0x000fc0000383ffff */
[----:B------:R-:W-:-:S00]  /*0250*/  NOP ;  /* 0x0000000000007918 */ /* 0x000fc00000000000 */
        /* <DEDUP_REMOVED lines=10> */
.L_x_3:


//--------------------- .text._Z16separateChannelsPK6uchar4iiPhS2_S2_ --------------------------
	.section	.text._Z16separateChannelsPK6uchar4iiPhS2_S2_,"ax",@progbits
	.align	128
        .global         _Z16separateChannelsPK6uchar4iiPhS2_S2_
        .type           _Z16separateChannelsPK6uchar4iiPhS2_S2_,@function
        .size           _Z16separateChannelsPK6uchar4iiPhS2_S2_,(.L_x_4 - _Z16separateChannelsPK6uchar4iiPhS2_S2_)
        .other          _Z16separateChannelsPK6uchar4iiPhS2_S2_,@"STO_CUDA_ENTRY STV_DEFAULT"
_Z16separateChannelsPK6uchar4iiPhS2_S2_:
.text._Z16separateChannelsPK6uchar4iiPhS2_S2_:
        /* <DEDUP_REMOVED lines=13> */
[----:B------:R-:W0:Y:S01]  /*00d0*/  LDC.64 R2, c[0x0][0x380] ;  /* 0x0000e000ff027b82 */ /* 0x000e220000000a00 */
[----:B------:R-:W1:Y:S01]  /*00e0*/  LDCU.64 UR4, c[0x0][0x358] ;  /* 0x00006b00ff0477ac */ /* 0x000e620008000a00 */
[----:B------:R-:W-:Y:S01]  /*00f0*/  IMAD R9, R5, UR7, R0 ;  /* 0x0000000705097c24 */ /* 0x000fe2000f8e0200 */
[----:B------:R-:W2:Y:S03]  /*0100*/  LDCU.128 UR8, c[0x0][0x390] ;  /* 0x00007200ff0877ac */ /* 0x000ea60008000c00 */
[----:B0-----:R-:W-:-:S05]  /*0110*/  IMAD.WIDE R2, R9, 0x4, R2 ;  /* 0x0000000409027825 */ /* 0x001fca00078e0202 */
[----:B-1----:R-:W3:Y:S01]  /*0120*/  LDG.E.U8 R11, desc[UR4][R2.64] ;  /* 0x00000004020b7981 */ /* 0x002ee2000c1e1100 */
[----:B--2---:R-:W-:Y:S02]  /*0130*/  IADD3 R4, P0, PT, R9, UR8, RZ ;  /* 0x0000000809047c10 */ /* 0x004fe4000ff1e0ff */
[----:B------:R-:W-:-:S04]  /*0140*/  SHF.R.S32.HI R0, RZ, 0x1f, R9 ;  /* 0x0000001fff007819 */ /* 0x000fc80000011409 */
[----:B------:R-:W-:Y:S01]  /*0150*/  IADD3.X R5, PT, PT, R0, UR9, RZ, P0, !PT ;  /* 0x0000000900057c10 */ /* 0x000fe200087fe4ff */
[----:B------:R-:W0:Y:S04]  /*0160*/  LDCU.64 UR8, c[0x0][0x3a0] ;  /* 0x00007400ff0877ac */ /* 0x000e280008000a00 */
[----:B---3--:R-:W-:Y:S04]  /*0170*/  STG.E.U8 desc[UR4][R4.64], R11 ;  /* 0x0000000b04007986 */ /* 0x008fe8000c101104 */
[----:B------:R-:W2:Y:S01]  /*0180*/  LDG.E.U8 R13, desc[UR4][R2.64+0x1] ;  /* 0x00000104020d7981 */ /* 0x000ea2000c1e1100 */
[----:B------:R-:W-:-:S04]  /*0190*/  IADD3 R6, P0, PT, R9, UR10, RZ ;  /* 0x0000000a09067c10 */ /* 0x000fc8000ff1e0ff */
[----:B------:R-:W-:Y:S02]  /*01a0*/  IADD3.X R7, PT, PT, R0, UR11, RZ, P0, !PT ;  /* 0x0000000b00077c10 */ /* 0x000fe400087fe4ff */
[----:B0-----:R-:W-:-:S03]  /*01b0*/  IADD3 R8, P0, PT, R9, UR8, RZ ;  /* 0x0000000809087c10 */ /* 0x001fc6000ff1e0ff */
[----:B--2---:R-:W-:Y:S04]  /*01c0*/  STG.E.U8 desc[UR4][R6.64], R13 ;  /* 0x0000000d06007986 */ /* 0x004fe8000c101104 */
[----:B------:R-:W2:Y:S01]  /*01d0*/  LDG.E.U8 R15, desc[UR4][R2.64+0x2] ;  /* 0x00000204020f7981 */ /* 0x000ea2000c1e1100 */
[----:B------:R-:W-:-:S05]  /*01e0*/  IADD3.X R9, PT, PT, R0, UR9, RZ, P0, !PT ;  /* 0x0000000900097c10 */ /* 0x000fca00087fe4ff */
[----:B--2---:R-:W-:Y:S01]  /*01f0*/  STG.E.U8 desc[UR4][R8.64], R15 ;  /* 0x0000000f08007986 */ /* 0x004fe2000c101104 */
[----:B------:R-:W-:Y:S05]  /*0200*/  EXIT ;  /* 0x000000000000794d */ /* 0x000fea0003800000 */
.L_x_1:
        /* <DEDUP_REMOVED lines=15> */
.L_x_4:


//--------------------- .text._Z10box_filterPKhPhiiPKfi --------------------------
	.section	.text._Z10box_filterPKhPhiiPKfi,"ax",@progbits
	.align	128
        .global         _Z10box_filterPKhPhiiPKfi
        .type           _Z10box_filterPKhPhiiPKfi,@function
        .size           _Z10box_filterPKhPhiiPKfi,(.L_x_5 - _Z10box_filterPKhPhiiPKfi)
        .other          _Z10box_filterPKhPhiiPKfi,@"STO_CUDA_ENTRY STV_DEFAULT"
_Z10box_filterPKhPhiiPKfi:
.text._Z10box_filterPKhPhiiPKfi:
[----:B------:R-:W-:Y:S01]  /*0000*/  LDC R1, c[0x0][0x37c] ;  /* 0x0000df00ff017b82 */ /* 0x000fe20000000800 */
[----:B------:R-:W-:Y:S05]  /*0010*/  EXIT ;  /* 0x000000000000794d */ /* 0x000fea0003800000 */
.L_x_2:
        /* <DEDUP_REMOVED lines=14> */
.L_x_5:


//--------------------- .nv.shared.reserved.0     --------------------------
	.section	.nv.shared.reserved.0,"aw",@nobits
	.weak		__nv_reservedSMEM_offset_0_alias
	.size		__nv_reservedSMEM_offset_0_alias, 0, 64
	.other		__nv_reservedSMEM_offset_0_alias,@"STO_CUDA_RESERVED_SHARED STV_DEFAULT"
__nv_reservedSMEM_offset_0_alias:
	.zero		0
	.zero		64


//--------------------- .nv.constant0._Z17recombineChannelsPKhS0_S0_P6uchar4ii --------------------------
	.section	.nv.constant0._Z17recombineChannelsPKhS0_S0_P6uchar4ii,"a",@progbits
	.sectionflags	@""
	.align	4
.nv.constant0._Z17recombineChannelsPKhS0_S0_P6uchar4ii:
	.zero		936


//--------------------- .nv.constant0._Z16separateChannelsPK6uchar4iiPhS2_S2_ --------------------------
	.section	.nv.constant0._Z16separateChannelsPK6uchar4iiPhS2_S2_,"a",@progbits
	.sectionflags	@""
	.align	4
.nv.constant0._Z16separateChannelsPK6uchar4iiPhS2_S2_:
	.zero		936


//--------------------- .nv.constant0._Z10box_filterPKhPhiiPKfi --------------------------
	.section	.nv.constant0._Z10box_filterPKhPhiiPKfi,"a",@progbits
	.sectionflags	@""
	.align	4
.nv.constant0._Z10box_filterPKhPhiiPKfi:
	.zero		932


//--------------------- SYMBOLS --------------------------

	.type		.nv.reservedSmem.offset0,@object
	.size		.nv.reservedSmem.offset0,0x4
